//
// Generated by NVIDIA NVVM Compiler
//
// Compiler Build ID: CL-36424714
// Cuda compilation tools, release 13.0, V13.0.88
// Based on NVVM 20.0.0
//

.version 9.0
.target sm_100
.address_size 64

	// .globl	_Z9batchnormPKfPfS0_S0_S0_S0_

.visible .entry _Z9batchnormPKfPfS0_S0_S0_S0_(
	.param .u64 .ptr .align 1 _Z9batchnormPKfPfS0_S0_S0_S0__param_0,
	.param .u64 .ptr .align 1 _Z9batchnormPKfPfS0_S0_S0_S0__param_1,
	.param .u64 .ptr .align 1 _Z9batchnormPKfPfS0_S0_S0_S0__param_2,
	.param .u64 .ptr .align 1 _Z9batchnormPKfPfS0_S0_S0_S0__param_3,
	.param .u64 .ptr .align 1 _Z9batchnormPKfPfS0_S0_S0_S0__param_4,
	.param .u64 .ptr .align 1 _Z9batchnormPKfPfS0_S0_S0_S0__param_5
)
.maxntid 256
{
	.reg .pred 	%p<2>;
	.reg .b32 	%r<15>;
	.reg .b32 	%f<12>;
	.reg .b64 	%rd<21>;

	ld.param.u64 	%rd1, [_Z9batchnormPKfPfS0_S0_S0_S0__param_0];
	ld.param.u64 	%rd2, [_Z9batchnormPKfPfS0_S0_S0_S0__param_1];
	ld.param.u64 	%rd3, [_Z9batchnormPKfPfS0_S0_S0_S0__param_2];
	ld.param.u64 	%rd4, [_Z9batchnormPKfPfS0_S0_S0_S0__param_3];
	ld.param.u64 	%rd5, [_Z9batchnormPKfPfS0_S0_S0_S0__param_4];
	ld.param.u64 	%rd6, [_Z9batchnormPKfPfS0_S0_S0_S0__param_5];
	mov.u32 	%r2, %ctaid.x;
	mov.u32 	%r3, %ntid.x;
	mov.u32 	%r4, %tid.x;
	mad.lo.s32 	%r1, %r2, %r3, %r4;
	setp.gt.s32 	%p1, %r1, 1249;
	@%p1 bra 	$L__BB0_2;
	cvta.to.global.u64 	%rd7, %rd5;
	cvta.to.global.u64 	%rd8, %rd1;
	cvta.to.global.u64 	%rd9, %rd3;
	cvta.to.global.u64 	%rd10, %rd4;
	cvta.to.global.u64 	%rd11, %rd6;
	cvta.to.global.u64 	%rd12, %rd2;
	mul.hi.s32 	%r5, %r1, 1374389535;
	shr.u32 	%r6, %r5, 31;
	shr.s32 	%r7, %r5, 5;
	add.s32 	%r8, %r7, %r6;
	mul.hi.s32 	%r9, %r8, 1717986919;
	shr.u32 	%r10, %r9, 31;
	shr.s32 	%r11, %r9, 2;
	add.s32 	%r12, %r11, %r10;
	mul.lo.s32 	%r13, %r12, 10;
	sub.s32 	%r14, %r8, %r13;
	mul.wide.s32 	%rd13, %r14, 4;
	add.s64 	%rd14, %rd7, %rd13;
	ld.global.nc.f32 	%f1, [%rd14];
	mul.wide.s32 	%rd15, %r1, 4;
	add.s64 	%rd16, %rd8, %rd15;
	ld.global.nc.f32 	%f2, [%rd16];
	add.s64 	%rd17, %rd9, %rd13;
	ld.global.nc.f32 	%f3, [%rd17];
	sub.f32 	%f4, %f2, %f3;
	mul.f32 	%f5, %f1, %f4;
	add.s64 	%rd18, %rd10, %rd13;
	ld.global.nc.f32 	%f6, [%rd18];
	add.f32 	%f7, %f6, 0f3727C5AC;
	sqrt.rn.f32 	%f8, %f7;
	div.rn.f32 	%f9, %f5, %f8;
	add.s64 	%rd19, %rd11, %rd13;
	ld.global.nc.f32 	%f10, [%rd19];
	add.f32 	%f11, %f9, %f10;
	add.s64 	%rd20, %rd12, %rd15;
	st.global.f32 	[%rd20], %f11;
$L__BB0_2:
	ret;

}


// ===== COMPILED SASS (sm_100) =====

	.target	sm_100

	.elftype	@"ET_EXEC"


//--------------------- .note.nv.tkinfo           --------------------------
	.section	.note.nv.tkinfo,"",@"SHT_NOTE"
	.sectionflags	@"SHF_NOTE_NV_TKINFO"
	.tkinfo
        /*0018*/ 	.word	0x00000002
        /*0030*/ 	.string	""
        /*0030*/ 	.string	"ptxas"
        /*0030*/ 	.string	"Cuda compilation tools, release 13.0, V13.0.88"
        /*0030*/ 	.string	"Build cuda_13.0.r13.0/compiler.36424714_0"
        /*0030*/ 	.string	"-arch sm_100 -m 64 "



//--------------------- .note.nv.cuinfo           --------------------------
	.section	.note.nv.cuinfo,"",@"SHT_NOTE"
	.sectionflags	@"SHF_NOTE_NV_CUINFO"
        /*0018*/ 	.short	0x0002
        /*001a*/ 	.short	0x0064
        /*001c*/ 	.short	0x0082
	.zero		2


//--------------------- .nv.info                  --------------------------
	.section	.nv.info,"",@"SHT_CUDA_INFO"
	.align	4


	//----- nvinfo : EIATTR_REGCOUNT
	.align		4
        /*0000*/ 	.byte	0x04, 0x2f
        /*0002*/ 	.short	(.L_1 - .L_0)
	.align		4
.L_0:
        /*0004*/ 	.word	index@(_Z9batchnormPKfPfS0_S0_S0_S0_)
        /*0008*/ 	.word	0x00000010


	//----- nvinfo : EIATTR_FRAME_SIZE
	.align		4
.L_1:
        /*000c*/ 	.byte	0x04, 0x11
        /*000e*/ 	.short	(.L_3 - .L_2)
	.align		4
.L_2:
        /*0010*/ 	.word	index@($__internal_1_$__cuda_sm3x_div_rn_noftz_f32_slowpath)
        /*0014*/ 	.word	0x00000000


	//----- nvinfo : EIATTR_FRAME_SIZE
	.align		4
.L_3:
        /*0018*/ 	.byte	0x04, 0x11
        /*001a*/ 	.short	(.L_5 - .L_4)
	.align		4
.L_4:
        /*001c*/ 	.word	index@($__internal_0_$__cuda_sm20_sqrt_rn_f32_slowpath)
        /*0020*/ 	.word	0x00000000


	//----- nvinfo : EIATTR_FRAME_SIZE
	.align		4
.L_5:
        /*0024*/ 	.byte	0x04, 0x11
        /*0026*/ 	.short	(.L_7 - .L_6)
	.align		4
.L_6:
        /*0028*/ 	.word	index@(_Z9batchnormPKfPfS0_S0_S0_S0_)
        /*002c*/ 	.word	0x00000000


	//----- nvinfo : EIATTR_MIN_STACK_SIZE
	.align		4
.L_7:
        /*0030*/ 	.byte	0x04, 0x12
        /*0032*/ 	.short	(.L_9 - .L_8)
	.align		4
.L_8:
        /*0034*/ 	.word	index@(_Z9batchnormPKfPfS0_S0_S0_S0_)
        /*0038*/ 	.word	0x00000000
.L_9:


//--------------------- .nv.compat                --------------------------
	.section	.nv.compat,"",@"SHT_CUDA_COMPAT_INFO"
	.align	4
        /*0000*/ 	.byte	0x02, 0x09, 0x00, 0x00, 0x02, 0x02, 0x01, 0x00, 0x02, 0x05, 0x05, 0x00, 0x03, 0x07, 0x01, 0x01
        /*0010*/ 	.byte	0x02, 0x03, 0x00, 0x00, 0x02, 0x06, 0x01, 0x00, 0x04, 0x0b, 0x08, 0x00, 0x01, 0x00, 0x00, 0x00
        /*0020*/ 	.byte	0x00, 0x00, 0x00, 0x00


//--------------------- .nv.info._Z9batchnormPKfPfS0_S0_S0_S0_ --------------------------
	.section	.nv.info._Z9batchnormPKfPfS0_S0_S0_S0_,"",@"SHT_CUDA_INFO"
	.sectionflags	@""
	.align	4


	//----- nvinfo : EIATTR_CUDA_API_VERSION
	.align		4
        /*0000*/ 	.byte	0x04, 0x37
        /*0002*/ 	.short	(.L_11 - .L_10)
.L_10:
        /*0004*/ 	.word	0x00000082


	//----- nvinfo : EIATTR_KPARAM_INFO
	.align		4
.L_11:
        /*0008*/ 	.byte	0x04, 0x17
        /*000a*/ 	.short	(.L_13 - .L_12)
.L_12:
        /*000c*/ 	.word	0x00000000
        /*0010*/ 	.short	0x0005
        /*0012*/ 	.short	0x0028
        /*0014*/ 	.byte	0x00, 0xf5, 0x21, 0x00


	//----- nvinfo : EIATTR_KPARAM_INFO
	.align		4
.L_13:
        /*0018*/ 	.byte	0x04, 0x17
        /*001a*/ 	.short	(.L_15 - .L_14)
.L_14:
        /*001c*/ 	.word	0x00000000
        /*0020*/ 	.short	0x0004
        /*0022*/ 	.short	0x0020
        /*0024*/ 	.byte	0x00, 0xf5, 0x21, 0x00


	//----- nvinfo : EIATTR_KPARAM_INFO
	.align		4
.L_15:
        /*0028*/ 	.byte	0x04, 0x17
        /*002a*/ 	.short	(.L_17 - .L_16)
.L_16:
        /*002c*/ 	.word	0x00000000
        /*0030*/ 	.short	0x0003
        /*0032*/ 	.short	0x0018
        /*0034*/ 	.byte	0x00, 0xf5, 0x21, 0x00


	//----- nvinfo : EIATTR_KPARAM_INFO
	.align		4
.L_17:
        /*0038*/ 	.byte	0x04, 0x17
        /*003a*/ 	.short	(.L_19 - .L_18)
.L_18:
        /*003c*/ 	.word	0x00000000
        /*0040*/ 	.short	0x0002
        /*0042*/ 	.short	0x0010
        /*0044*/ 	.byte	0x00, 0xf5, 0x21, 0x00


	//----- nvinfo : EIATTR_KPARAM_INFO
	.align		4
.L_19:
        /*0048*/ 	.byte	0x04, 0x17
        /*004a*/ 	.short	(.L_21 - .L_20)
.L_20:
        /*004c*/ 	.word	0x00000000
        /*0050*/ 	.short	0x0001
        /*0052*/ 	.short	0x0008
        /*0054*/ 	.byte	0x00, 0xf5, 0x21, 0x00


	//----- nvinfo : EIATTR_KPARAM_INFO
	.align		4
.L_21:
        /*0058*/ 	.byte	0x04, 0x17
        /*005a*/ 	.short	(.L_23 - .L_22)
.L_22:
        /*005c*/ 	.word	0x00000000
        /*0060*/ 	.short	0x0000
        /*0062*/ 	.short	0x0000
        /*0064*/ 	.byte	0x00, 0xf5, 0x21, 0x00


	//----- nvinfo : EIATTR_SPARSE_MMA_MASK
	.align		4
.L_23:
        /*0068*/ 	.byte	0x03, 0x50
        /*006a*/ 	.short	0x0000


	//----- nvinfo : EIATTR_MAXREG_COUNT
	.align		4
        /*006c*/ 	.byte	0x03, 0x1b
        /*006e*/ 	.short	0x00ff


	//----- nvinfo : EIATTR_MERCURY_ISA_VERSION
	.align		4
        /*0070*/ 	.byte	0x03, 0x5f
        /*0072*/ 	.short	0x0101


	//----- nvinfo : EIATTR_VRC_CTA_INIT_COUNT
	.align		4
        /*0074*/ 	.byte	0x02, 0x4a
	.zero		1
	.zero		1


	//----- nvinfo : EIATTR_EXIT_INSTR_OFFSETS
	.align		4
        /*0078*/ 	.byte	0x04, 0x1c
        /*007a*/ 	.short	(.L_25 - .L_24)


	//   ....[0]....
.L_24:
        /*007c*/ 	.word	0x00000060


	//   ....[1]....
        /*0080*/ 	.word	0x00000400


	//----- nvinfo : EIATTR_MAX_THREADS
	.align		4
.L_25:
        /*0084*/ 	.byte	0x04, 0x05
        /*0086*/ 	.short	(.L_27 - .L_26)
.L_26:
        /*0088*/ 	.word	0x00000100
        /*008c*/ 	.word	0x00000001
        /*0090*/ 	.word	0x00000001


	//----- nvinfo : EIATTR_CRS_STACK_SIZE
	.align		4
.L_27:
        /*0094*/ 	.byte	0x04, 0x1e
        /*0096*/ 	.short	(.L_29 - .L_28)
.L_28:
        /*0098*/ 	.word	0x00000000


	//----- nvinfo : EIATTR_CBANK_PARAM_SIZE
	.align		4
.L_29:
        /*009c*/ 	.byte	0x03, 0x19
        /*009e*/ 	.short	0x0030


	//----- nvinfo : EIATTR_PARAM_CBANK
	.align		4
        /*00a0*/ 	.byte	0x04, 0x0a
        /*00a2*/ 	.short	(.L_31 - .L_30)
	.align		4
.L_30:
        /*00a4*/ 	.word	index@(.nv.constant0._Z9batchnormPKfPfS0_S0_S0_S0_)
        /*00a8*/ 	.short	0x0380
        /*00aa*/ 	.short	0x0030


	//----- nvinfo : EIATTR_SW_WAR
	.align		4
.L_31:
        /*00ac*/ 	.byte	0x04, 0x36
        /*00ae*/ 	.short	(.L_33 - .L_32)
.L_32:
        /*00b0*/ 	.word	0x00000008
.L_33:


//--------------------- .nv.callgraph             --------------------------
	.section	.nv.callgraph,"",@"SHT_CUDA_CALLGRAPH"
	.align	4
	.sectionentsize	8
	.align		4
        /*0000*/ 	.word	0x00000000
	.align		4
        /*0004*/ 	.word	0xffffffff
	.align		4
        /*0008*/ 	.word	0x00000000
	.align		4
        /*000c*/ 	.word	0xfffffffe
	.align		4
        /*0010*/ 	.word	0x00000000
	.align		4
        /*0014*/ 	.word	0xfffffffd
	.align		4
        /*0018*/ 	.word	0x00000000
	.align		4
        /*001c*/ 	.word	0xfffffffc


//--------------------- .text._Z9batchnormPKfPfS0_S0_S0_S0_ --------------------------
	.section	.text._Z9batchnormPKfPfS0_S0_S0_S0_,"ax",@progbits
	.align	128
        .global         _Z9batchnormPKfPfS0_S0_S0_S0_
        .type           _Z9batchnormPKfPfS0_S0_S0_S0_,@function
        .size           _Z9batchnormPKfPfS0_S0_S0_S0_,(.L_x_19 - _Z9batchnormPKfPfS0_S0_S0_S0_)
        .other          _Z9batchnormPKfPfS0_S0_S0_S0_,@"STO_CUDA_ENTRY STV_DEFAULT"
_Z9batchnormPKfPfS0_S0_S0_S0_:
.text._Z9batchnormPKfPfS0_S0_S0_S0_:
[----:B------:R-:W-:Y:S01]  /*0000*/  LDC R1, c[0x0][0x37c] ;  /* 0x0000df00ff017b82 */ /* 0x000fe20000000800 */
[----:B------:R-:W0:Y:S07]  /*0010*/  S2R R3, SR_TID.X ;  /* 0x0000000000037919 */ /* 0x000e2e0000002100 */
[----:B------:R-:W0:Y:S08]  /*0020*/  S2UR UR4, SR_CTAID.X ;  /* 0x00000000000479c3 */ /* 0x000e300000002500 */
[----:B------:R-:W0:Y:S02]  /*0030*/  LDC R4, c[0x0][0x360] ;  /* 0x0000d800ff047b82 */ /* 0x000e240000000800 */
[----:B0-----:R-:W-:-:S05]  /*0040*/  IMAD R4, R4, UR4, R3 ;  /* 0x0000000404047c24 */ /* 0x001fca000f8e0203 */
[----:B------:R-:W-:-:S13]  /*0050*/  ISETP.GT.AND P0, PT, R4, 0x4e1, PT ;  /* 0x000004e10400780c */ /* 0x000fda0003f04270 */
[----:B------:R-:W-:Y:S05]  /*0060*/  @P0 EXIT ;  /* 0x000000000000094d */ /* 0x000fea0003800000 */
[----:B------:R-:W-:Y:S01]  /*0070*/  IMAD.HI R0, R4, 0x51eb851f, RZ ;  /* 0x51eb851f04007827 */ /* 0x000fe200078e02ff */
[----:B------:R-:W0:Y:S01]  /*0080*/  LDC.64 R10, c[0x0][0x398] ;  /* 0x0000e600ff0a7b82 */ /* 0x000e220000000a00 */
[----:B------:R-:W1:Y:S03]  /*0090*/  LDCU.64 UR4, c[0x0][0x358] ;  /* 0x00006b00ff0477ac */ /* 0x000e660008000a00 */
[----:B------:R-:W-:-:S04]  /*00a0*/  SHF.R.U32.HI R3, RZ, 0x1f, R0 ;  /* 0x0000001fff037819 */ /* 0x000fc80000011600 */
[----:B------:R-:W-:Y:S01]  /*00b0*/  LEA.HI.SX32 R0, R0, R3, 0x1b ;  /* 0x0000000300007211 */ /* 0x000fe200078fdaff */
[----:B------:R-:W2:Y:S04]  /*00c0*/  LDC.64 R6, c[0x0][0x380] ;  /* 0x0000e000ff067b82 */ /* 0x000ea80000000a00 */
[----:B------:R-:W-:-:S04]  /*00d0*/  IMAD.HI R2, R0, 0x66666667, RZ ;  /* 0x6666666700027827 */ /* 0x000fc800078e02ff */
[----:B------:R-:W3:Y:S01]  /*00e0*/  LDC.64 R8, c[0x0][0x390] ;  /* 0x0000e400ff087b82 */ /* 0x000ee20000000a00 */
[----:B------:R-:W-:-:S04]  /*00f0*/  SHF.R.U32.HI R3, RZ, 0x1f, R2 ;  /* 0x0000001fff037819 */ /* 0x000fc80000011602 */
[----:B------:R-:W-:-:S03]  /*0100*/  LEA.HI.SX32 R5, R2, R3, 0x1e ;  /* 0x0000000302057211 */ /* 0x000fc600078ff2ff */
[----:B------:R-:W4:Y:S02]  /*0110*/  LDC.64 R2, c[0x0][0x3a0] ;  /* 0x0000e800ff027b82 */ /* 0x000f240000000a00 */
[----:B------:R-:W-:-:S04]  /*0120*/  IMAD R5, R5, -0xa, R0 ;  /* 0xfffffff605057824 */ /* 0x000fc800078e0200 */
[----:B0-----:R-:W-:-:S06]  /*0130*/  IMAD.WIDE R10, R5, 0x4, R10 ;  /* 0x00000004050a7825 */ /* 0x001fcc00078e020a */
[----:B-1----:R-:W5:Y:S01]  /*0140*/  LDG.E.CONSTANT R10, desc[UR4][R10.64] ;  /* 0x000000040a0a7981 */ /* 0x002f62000c1e9900 */
[----:B--2---:R-:W-:-:S04]  /*0150*/  IMAD.WIDE R6, R4, 0x4, R6 ;  /* 0x0000000404067825 */ /* 0x004fc800078e0206 */
[C---:B---3--:R-:W-:Y:S02]  /*0160*/  IMAD.WIDE R8, R5.reuse, 0x4, R8 ;  /* 0x0000000405087825 */ /* 0x048fe400078e0208 */
[----:B------:R-:W2:Y:S04]  /*0170*/  LDG.E.CONSTANT R6, desc[UR4][R6.64] ;  /* 0x0000000406067981 */ /* 0x000ea8000c1e9900 */
[----:B------:R-:W2:Y:S01]  /*0180*/  LDG.E.CONSTANT R9, desc[UR4][R8.64] ;  /* 0x0000000408097981 */ /* 0x000ea2000c1e9900 */
[----:B----4-:R-:W-:-:S05]  /*0190*/  IMAD.WIDE R2, R5, 0x4, R2 ;  /* 0x0000000405027825 */ /* 0x010fca00078e0202 */
[----:B------:R5:W3:Y:S01]  /*01a0*/  LDG.E.CONSTANT R0, desc[UR4][R2.64] ;  /* 0x0000000402007981 */ /* 0x000ae2000c1e9900 */
[----:B------:R-:W-:Y:S01]  /*01b0*/  BSSY.RECONVERGENT B0, `(.L_x_0) ;  /* 0x0000010000007945 */ /* 0x000fe20003800200 */
[----:B-----5:R-:W-:-:S04]  /*01c0*/  FADD R2, R10, 9.9999997473787516356e-06 ;  /* 0x3727c5ac0a027421 */ /* 0x020fc80000000000 */
[----:B------:R-:W-:Y:S01]  /*01d0*/  VIADD R12, R2, 0xf3000000 ;  /* 0xf3000000020c7836 */ /* 0x000fe20000000000 */
[----:B------:R0:W1:Y:S04]  /*01e0*/  MUFU.RSQ R13, R2 ;  /* 0x00000002000d7308 */ /* 0x0000680000001400 */
[----:B------:R-:W-:Y:S01]  /*01f0*/  ISETP.GT.U32.AND P0, PT, R12, 0x727fffff, PT ;  /* 0x727fffff0c00780c */ /* 0x000fe20003f04070 */
[----:B--2---:R-:W-:-:S04]  /*0200*/  FADD R11, R6, -R9 ;  /* 0x80000009060b7221 */ /* 0x004fc80000000000 */
[----:B---3--:R-:W-:-:S08]  /*0210*/  FMUL R0, R0, R11 ;  /* 0x0000000b00007220 */ /* 0x008fd00000400000 */
[----:B01----:R-:W-:Y:S05]  /*0220*/  @!P0 BRA `(.L_x_1) ;  /* 0x0000000000108947 */ /* 0x003fea0003800000 */
[----:B------:R-:W-:-:S07]  /*0230*/  MOV R10, 0x250 ;  /* 0x00000250000a7802 */ /* 0x000fce0000000f00 */
[----:B------:R-:W-:Y:S05]  /*0240*/  CALL.REL.NOINC `($__internal_0_$__cuda_sm20_sqrt_rn_f32_slowpath) ;  /* 0x0000000000707944 */ /* 0x000fea0003c00000 */
[----:B------:R-:W-:Y:S01]  /*0250*/  IMAD.MOV.U32 R3, RZ, RZ, R6 ;  /* 0x000000ffff037224 */ /* 0x000fe200078e0006 */
[----:B------:R-:W-:Y:S06]  /*0260*/  BRA `(.L_x_2) ;  /* 0x0000000000107947 */ /* 0x000fec0003800000 */
.L_x_1:
[----:B------:R-:W-:Y:S01]  /*0270*/  FMUL.FTZ R3, R2, R13 ;  /* 0x0000000d02037220 */ /* 0x000fe20000410000 */
[----:B------:R-:W-:-:S03]  /*0280*/  FMUL.FTZ R13, R13, 0.5 ;  /* 0x3f0000000d0d7820 */ /* 0x000fc60000410000 */
[----:B------:R-:W-:-:S04]  /*0290*/  FFMA R2, -R3, R3, R2 ;  /* 0x0000000303027223 */ /* 0x000fc80000000102 */
[----:B------:R-:W-:-:S07]  /*02a0*/  FFMA R3, R2, R13, R3 ;  /* 0x0000000d02037223 */ /* 0x000fce0000000003 */
.L_x_2:
[----:B------:R-:W-:Y:S05]  /*02b0*/  BSYNC.RECONVERGENT B0 ;  /* 0x0000000000007941 */ /* 0x000fea0003800200 */
.L_x_0:
[----:B------:R-:W0:Y:S01]  /*02c0*/  MUFU.RCP R2, R3 ;  /* 0x0000000300027308 */ /* 0x000e220000001000 */
[----:B------:R-:W-:Y:S07]  /*02d0*/  BSSY.RECONVERGENT B0, `(.L_x_3) ;  /* 0x000000b000007945 */ /* 0x000fee0003800200 */
[----:B------:R-:W1:Y:S01]  /*02e0*/  FCHK P0, R0, R3 ;  /* 0x0000000300007302 */ /* 0x000e620000000000 */
[----:B0-----:R-:W-:-:S04]  /*02f0*/  FFMA R7, R2, -R3, 1 ;  /* 0x3f80000002077423 */ /* 0x001fc80000000803 */
[----:B------:R-:W-:-:S04]  /*0300*/  FFMA R7, R2, R7, R2 ;  /* 0x0000000702077223 */ /* 0x000fc80000000002 */
[----:B------:R-:W-:-:S04]  /*0310*/  FFMA R2, R0, R7, RZ ;  /* 0x0000000700027223 */ /* 0x000fc800000000ff */
[----:B------:R-:W-:-:S04]  /*0320*/  FFMA R6, R2, -R3, R0 ;  /* 0x8000000302067223 */ /* 0x000fc80000000000 */
[----:B------:R-:W-:Y:S01]  /*0330*/  FFMA R8, R7, R6, R2 ;  /* 0x0000000607087223 */ /* 0x000fe20000000002 */
[----:B-1----:R-:W-:Y:S06]  /*0340*/  @!P0 BRA `(.L_x_4) ;  /* 0x00000000000c8947 */ /* 0x002fec0003800000 */
[----:B------:R-:W-:-:S07]  /*0350*/  MOV R2, 0x370 ;  /* 0x0000037000027802 */ /* 0x000fce0000000f00 */
[----:B------:R-:W-:Y:S05]  /*0360*/  CALL.REL.NOINC `($__internal_1_$__cuda_sm3x_div_rn_noftz_f32_slowpath) ;  /* 0x0000000000847944 */ /* 0x000fea0003c00000 */
[----:B------:R-:W-:-:S07]  /*0370*/  IMAD.MOV.U32 R8, RZ, RZ, R0 ;  /* 0x000000ffff087224 */ /* 0x000fce00078e0000 */
.L_x_4:
[----:B------:R-:W-:Y:S05]  /*0380*/  BSYNC.RECONVERGENT B0 ;  /* 0x0000000000007941 */ /* 0x000fea0003800200 */
.L_x_3:
[----:B------:R-:W0:Y:S08]  /*0390*/  LDC.64 R2, c[0x0][0x3a8] ;  /* 0x0000ea00ff027b82 */ /* 0x000e300000000a00 */
[----:B------:R-:W1:Y:S01]  /*03a0*/  LDC.64 R6, c[0x0][0x388] ;  /* 0x0000e200ff067b82 */ /* 0x000e620000000a00 */
[----:B0-----:R-:W-:-:S06]  /*03b0*/  IMAD.WIDE R2, R5, 0x4, R2 ;  /* 0x0000000405027825 */ /* 0x001fcc00078e0202 */
[----:B------:R-:W2:Y:S01]  /*03c0*/  LDG.E.CONSTANT R3, desc[UR4][R2.64] ;  /* 0x0000000402037981 */ /* 0x000ea2000c1e9900 */
[----:B-1----:R-:W-:-:S04]  /*03d0*/  IMAD.WIDE R4, R4, 0x4, R6 ;  /* 0x0000000404047825 */ /* 0x002fc800078e0206 */
[----:B--2---:R-:W-:-:S05]  /*03e0*/  FADD R7, R3, R8 ;  /* 0x0000000803077221 */ /* 0x004fca0000000000 */
[----:B------:R-:W-:Y:S01]  /*03f0*/  STG.E desc[UR4][R4.64], R7 ;  /* 0x0000000704007986 */ /* 0x000fe2000c101904 */
[----:B------:R-:W-:Y:S05]  /*0400*/  EXIT ;  /* 0x000000000000794d */ /* 0x000fea0003800000 */
        .weak           $__internal_0_$__cuda_sm20_sqrt_rn_f32_slowpath
        .type           $__internal_0_$__cuda_sm20_sqrt_rn_f32_slowpath,@function
        .size           $__internal_0_$__cuda_sm20_sqrt_rn_f32_slowpath,($__internal_1_$__cuda_sm3x_div_rn_noftz_f32_slowpath - $__internal_0_$__cuda_sm20_sqrt_rn_f32_slowpath)
$__internal_0_$__cuda_sm20_sqrt_rn_f32_slowpath:
[----:B------:R-:W-:-:S13]  /*0410*/  LOP3.LUT P0, RZ, R2, 0x7fffffff, RZ, 0xc0, !PT ;  /* 0x7fffffff02ff7812 */ /* 0x000fda000780c0ff */
[----:B------:R-:W-:Y:S01]  /*0420*/  @!P0 MOV R3, R2 ;  /* 0x0000000200038202 */ /* 0x000fe20000000f00 */
[----:B------:R-:W-:Y:S06]  /*0430*/  @!P0 BRA `(.L_x_5) ;  /* 0x0000000000408947 */ /* 0x000fec0003800000 */
[----:B------:R-:W-:-:S13]  /*0440*/  FSETP.GEU.FTZ.AND P0, PT, R2, RZ, PT ;  /* 0x000000ff0200720b */ /* 0x000fda0003f1e000 */
[----:B------:R-:W-:Y:S01]  /*0450*/  @!P0 IMAD.MOV.U32 R3, RZ, RZ, 0x7fffffff ;  /* 0x7fffffffff038424 */ /* 0x000fe200078e00ff */
[----:B------:R-:W-:Y:S06]  /*0460*/  @!P0 BRA `(.L_x_5) ;  /* 0x0000000000348947 */ /* 0x000fec0003800000 */
[----:B------:R-:W-:-:S13]  /*0470*/  FSETP.GTU.FTZ.AND P0, PT, |R2|, +INF , PT ;  /* 0x7f8000000200780b */ /* 0x000fda0003f1c200 */
[----:B------:R-:W-:Y:S01]  /*0480*/  @P0 FADD.FTZ R3, R2, 1 ;  /* 0x3f80000002030421 */ /* 0x000fe20000010000 */
[----:B------:R-:W-:Y:S06]  /*0490*/  @P0 BRA `(.L_x_5) ;  /* 0x0000000000280947 */ /* 0x000fec0003800000 */
[----:B------:R-:W-:-:S13]  /*04a0*/  FSETP.NEU.FTZ.AND P0, PT, |R2|, +INF , PT ;  /* 0x7f8000000200780b */ /* 0x000fda0003f1d200 */
[----:B------:R-:W-:-:S04]  /*04b0*/  @P0 FFMA R6, R2, 1.84467440737095516160e+19, RZ ;  /* 0x5f80000002060823 */ /* 0x000fc800000000ff */
[----:B------:R-:W0:Y:S02]  /*04c0*/  @P0 MUFU.RSQ R3, R6 ;  /* 0x0000000600030308 */ /* 0x000e240000001400 */
[----:B0-----:R-:W-:Y:S01]  /*04d0*/  @P0 FMUL.FTZ R7, R6, R3 ;  /* 0x0000000306070220 */ /* 0x001fe20000410000 */
[----:B------:R-:W-:Y:S01]  /*04e0*/  @P0 FMUL.FTZ R9, R3, 0.5 ;  /* 0x3f00000003090820 */ /* 0x000fe20000410000 */
[----:B------:R-:W-:Y:S02]  /*04f0*/  @!P0 IMAD.MOV.U32 R3, RZ, RZ, R2 ;  /* 0x000000ffff038224 */ /* 0x000fe400078e0002 */
[----:B------:R-:W-:-:S04]  /*0500*/  @P0 FADD.FTZ R8, -R7, -RZ ;  /* 0x800000ff07080221 */ /* 0x000fc80000010100 */
[----:B------:R-:W-:-:S04]  /*0510*/  @P0 FFMA R8, R7, R8, R6 ;  /* 0x0000000807080223 */ /* 0x000fc80000000006 */
[----:B------:R-:W-:-:S04]  /*0520*/  @P0 FFMA R8, R8, R9, R7 ;  /* 0x0000000908080223 */ /* 0x000fc80000000007 */
[----:B------:R-:W-:-:S07]  /*0530*/  @P0 FMUL.FTZ R3, R8, 2.3283064365386962891e-10 ;  /* 0x2f80000008030820 */ /* 0x000fce0000410000 */
.L_x_5:
[----:B------:R-:W-:Y:S01]  /*0540*/  IMAD.MOV.U32 R6, RZ, RZ, R3 ;  /* 0x000000ffff067224 */ /* 0x000fe200078e0003 */
[----:B------:R-:W-:Y:S01]  /*0550*/  MOV R2, R10 ;  /* 0x0000000a00027202 */ /* 0x000fe20000000f00 */
[----:B------:R-:W-:-:S04]  /*0560*/  IMAD.MOV.U32 R3, RZ, RZ, 0x0 ;  /* 0x00000000ff037424 */ /* 0x000fc800078e00ff */
[----:B------:R-:W-:Y:S05]  /*0570*/  RET.REL.NODEC R2 `(_Z9batchnormPKfPfS0_S0_S0_S0_) ;  /* 0xfffffff802a07950 */ /* 0x000fea0003c3ffff */
        .weak           $__internal_1_$__cuda_sm3x_div_rn_noftz_f32_slowpath
        .type           $__internal_1_$__cuda_sm3x_div_rn_noftz_f32_slowpath,@function
        .size           $__internal_1_$__cuda_sm3x_div_rn_noftz_f32_slowpath,(.L_x_19 - $__internal_1_$__cuda_sm3x_div_rn_noftz_f32_slowpath)
$__internal_1_$__cuda_sm3x_div_rn_noftz_f32_slowpath:
[----:B------:R-:W-:Y:S01]  /*0580*/  SHF.R.U32.HI R7, RZ, 0x17, R3 ;  /* 0x00000017ff077819 */ /* 0x000fe20000011603 */
[----:B------:R-:W-:Y:S01]  /*0590*/  BSSY.RECONVERGENT B1, `(.L_x_6) ;  /* 0x0000063000017945 */ /* 0x000fe20003800200 */
[----:B------:R-:W-:Y:S02]  /*05a0*/  SHF.R.U32.HI R6, RZ, 0x17, R0 ;  /* 0x00000017ff067819 */ /* 0x000fe40000011600 */
[----:B------:R-:W-:Y:S02]  /*05b0*/  LOP3.LUT R13, R7, 0xff, RZ, 0xc0, !PT ;  /* 0x000000ff070d7812 */ /* 0x000fe400078ec0ff */
[----:B------:R-:W-:Y:S02]  /*05c0*/  LOP3.LUT R6, R6, 0xff, RZ, 0xc0, !PT ;  /* 0x000000ff06067812 */ /* 0x000fe400078ec0ff */
[----:B------:R-:W-:Y:S01]  /*05d0*/  MOV R7, R0 ;  /* 0x0000000000077202 */ /* 0x000fe20000000f00 */
[----:B------:R-:W-:Y:S02]  /*05e0*/  VIADD R10, R13, 0xffffffff ;  /* 0xffffffff0d0a7836 */ /* 0x000fe40000000000 */
[----:B------:R-:W-:-:S03]  /*05f0*/  VIADD R9, R6, 0xffffffff ;  /* 0xffffffff06097836 */ /* 0x000fc60000000000 */
[----:B------:R-:W-:-:S04]  /*0600*/  ISETP.GT.U32.AND P0, PT, R10, 0xfd, PT ;  /* 0x000000fd0a00780c */ /* 0x000fc80003f04070 */
[----:B------:R-:W-:-:S13]  /*0610*/  ISETP.GT.U32.OR P0, PT, R9, 0xfd, P0 ;  /* 0x000000fd0900780c */ /* 0x000fda0000704470 */
[----:B------:R-:W-:Y:S01]  /*0620*/  @!P0 IMAD.MOV.U32 R8, RZ, RZ, RZ ;  /* 0x000000ffff088224 */ /* 0x000fe200078e00ff */
[----:B------:R-:W-:Y:S06]  /*0630*/  @!P0 BRA `(.L_x_7) ;  /* 0x00000000005c8947 */ /* 0x000fec0003800000 */
[----:B------:R-:W-:Y:S02]  /*0640*/  FSETP.GTU.FTZ.AND P1, PT, |R3|, +INF , PT ;  /* 0x7f8000000300780b */ /* 0x000fe40003f3c200 */
[----:B------:R-:W-:-:S04]  /*0650*/  FSETP.GTU.FTZ.AND P0, PT, |R0|, +INF , PT ;  /* 0x7f8000000000780b */ /* 0x000fc80003f1c200 */
[----:B------:R-:W-:-:S13]  /*0660*/  PLOP3.LUT P0, PT, P0, P1, PT, 0xf8, 0x8f ;  /* 0x00000000008f781c */ /* 0x000fda0000703f70 */
[----:B------:R-:W-:Y:S05]  /*0670*/  @P0 BRA `(.L_x_8) ;  /* 0x00000004004c0947 */ /* 0x000fea0003800000 */
[----:B------:R-:W-:-:S13]  /*0680*/  LOP3.LUT P0, RZ, R3, 0x7fffffff, R7, 0xc8, !PT ;  /* 0x7fffffff03ff7812 */ /* 0x000fda000780c807 */
[----:B------:R-:W-:Y:S05]  /*0690*/  @!P0 BRA `(.L_x_9) ;  /* 0x00000004003c8947 */ /* 0x000fea0003800000 */
[C---:B------:R-:W-:Y:S02]  /*06a0*/  FSETP.NEU.FTZ.AND P2, PT, |R0|.reuse, +INF , PT ;  /* 0x7f8000000000780b */ /* 0x040fe40003f5d200 */
[----:B------:R-:W-:Y:S02]  /*06b0*/  FSETP.NEU.FTZ.AND P1, PT, |R3|, +INF , PT ;  /* 0x7f8000000300780b */ /* 0x000fe40003f3d200 */
[----:B------:R-:W-:-:S11]  /*06c0*/  FSETP.NEU.FTZ.AND P0, PT, |R0|, +INF , PT ;  /* 0x7f8000000000780b */ /* 0x000fd60003f1d200 */
[----:B------:R-:W-:Y:S05]  /*06d0*/  @!P1 BRA !P2, `(.L_x_9) ;  /* 0x00000004002c9947 */ /* 0x000fea0005000000 */
[----:B------:R-:W-:-:S04]  /*06e0*/  LOP3.LUT P2, RZ, R7, 0x7fffffff, RZ, 0xc0, !PT ;  /* 0x7fffffff07ff7812 */ /* 0x000fc8000784c0ff */
[----:B------:R-:W-:-:S13]  /*06f0*/  PLOP3.LUT P1, PT, P1, P2, PT, 0x2f, 0xf2 ;  /* 0x0000000000f2781c */ /* 0x000fda0000f24577 */
[----:B------:R-:W-:Y:S05]  /*0700*/  @P1 BRA `(.L_x_10) ;  /* 0x0000000400181947 */ /* 0x000fea0003800000 */
[----:B------:R-:W-:-:S04]  /*0710*/  LOP3.LUT P1, RZ, R3, 0x7fffffff, RZ, 0xc0, !PT ;  /* 0x7fffffff03ff7812 */ /* 0x000fc8000782c0ff */
[----:B------:R-:W-:-:S13]  /*0720*/  PLOP3.LUT P0, PT, P0, P1, PT, 0x2f, 0xf2 ;  /* 0x0000000000f2781c */ /* 0x000fda0000702577 */
[----:B------:R-:W-:Y:S05]  /*0730*/  @P0 BRA `(.L_x_11) ;  /* 0x0000000400000947 */ /* 0x000fea0003800000 */
[----:B------:R-:W-:Y:S02]  /*0740*/  ISETP.GE.AND P0, PT, R9, RZ, PT ;  /* 0x000000ff0900720c */ /* 0x000fe40003f06270 */
[----:B------:R-:W-:-:S11]  /*0750*/  ISETP.GE.AND P1, PT, R10, RZ, PT ;  /* 0x000000ff0a00720c */ /* 0x000fd60003f26270 */
[----:B------:R-:W-:Y:S02]  /*0760*/  @P0 IMAD.MOV.U32 R8, RZ, RZ, RZ ;  /* 0x000000ffff080224 */ /* 0x000fe400078e00ff */
[----:B------:R-:W-:Y:S01]  /*0770*/  @!P0 FFMA R7, R0, 1.84467440737095516160e+19, RZ ;  /* 0x5f80000000078823 */ /* 0x000fe200000000ff */
[----:B------:R-:W-:Y:S02]  /*0780*/  @!P0 IMAD.MOV.U32 R8, RZ, RZ, -0x40 ;  /* 0xffffffc0ff088424 */ /* 0x000fe400078e00ff */
[----:B------:R-:W-:-:S03]  /*0790*/  @!P1 FFMA R3, R3, 1.84467440737095516160e+19, RZ ;  /* 0x5f80000003039823 */ /* 0x000fc600000000ff */
[----:B------:R-:W-:-:S07]  /*07a0*/  @!P1 IADD3 R8, PT, PT, R8, 0x40, RZ ;  /* 0x0000004008089810 */ /* 0x000fce0007ffe0ff */
.L_x_7:
[----:B------:R-:W-:Y:S01]  /*07b0*/  LEA R0, R13, 0xc0800000, 0x17 ;  /* 0xc08000000d007811 */ /* 0x000fe200078eb8ff */
[----:B------:R-:W-:Y:S01]  /*07c0*/  VIADD R6, R6, 0xffffff81 ;  /* 0xffffff8106067836 */ /* 0x000fe20000000000 */
[----:B------:R-:W-:Y:S03]  /*07d0*/  BSSY.RECONVERGENT B2, `(.L_x_12) ;  /* 0x0000035000027945 */ /* 0x000fe60003800200 */
[----:B------:R-:W-:Y:S02]  /*07e0*/  IMAD.IADD R3, R3, 0x1, -R0 ;  /* 0x0000000103037824 */ /* 0x000fe400078e0a00 */
[----:B------:R-:W-:Y:S02]  /*07f0*/  IMAD R0, R6, -0x800000, R7 ;  /* 0xff80000006007824 */ /* 0x000fe400078e0207 */
[----:B------:R-:W0:Y:S01]  /*0800*/  MUFU.RCP R9, R3 ;  /* 0x0000000300097308 */ /* 0x000e220000001000 */
[----:B------:R-:W-:-:S04]  /*0810*/  FADD.FTZ R11, -R3, -RZ ;  /* 0x800000ff030b7221 */ /* 0x000fc80000010100 */
[----:B0-----:R-:W-:-:S04]  /*0820*/  FFMA R10, R9, R11, 1 ;  /* 0x3f800000090a7423 */ /* 0x001fc8000000000b */
[----:B------:R-:W-:-:S04]  /*0830*/  FFMA R12, R9, R10, R9 ;  /* 0x0000000a090c7223 */ /* 0x000fc80000000009 */
[----:B------:R-:W-:-:S04]  /*0840*/  FFMA R7, R0, R12, RZ ;  /* 0x0000000c00077223 */ /* 0x000fc800000000ff */
[----:B------:R-:W-:-:S04]  /*0850*/  FFMA R10, R11, R7, R0 ;  /* 0x000000070b0a7223 */ /* 0x000fc80000000000 */
[----:B------:R-:W-:Y:S01]  /*0860*/  FFMA R9, R12, R10, R7 ;  /* 0x0000000a0c097223 */ /* 0x000fe20000000007 */
[----:B------:R-:W-:-:S03]  /*0870*/  IADD3 R7, PT, PT, R6, 0x7f, -R13 ;  /* 0x0000007f06077810 */ /* 0x000fc60007ffe80d */
[----:B------:R-:W-:Y:S01]  /*0880*/  FFMA R10, R11, R9, R0 ;  /* 0x000000090b0a7223 */ /* 0x000fe20000000000 */
[----:B------:R-:W-:-:S03]  /*0890*/  IADD3 R7, PT, PT, R7, R8, RZ ;  /* 0x0000000807077210 */ /* 0x000fc60007ffe0ff */
[----:B------:R-:W-:-:S05]  /*08a0*/  FFMA R0, R12, R10, R9 ;  /* 0x0000000a0c007223 */ /* 0x000fca0000000009 */
[----:B------:R-:W-:-:S04]  /*08b0*/  SHF.R.U32.HI R3, RZ, 0x17, R0 ;  /* 0x00000017ff037819 */ /* 0x000fc80000011600 */
[----:B------:R-:W-:-:S05]  /*08c0*/  LOP3.LUT R3, R3, 0xff, RZ, 0xc0, !PT ;  /* 0x000000ff03037812 */ /* 0x000fca00078ec0ff */
[----:B------:R-:W-:-:S04]  /*08d0*/  IMAD.IADD R11, R3, 0x1, R7 ;  /* 0x00000001030b7824 */ /* 0x000fc800078e0207 */
[----:B------:R-:W-:-:S05]  /*08e0*/  VIADD R3, R11, 0xffffffff ;  /* 0xffffffff0b037836 */ /* 0x000fca0000000000 */
[----:B------:R-:W-:-:S13]  /*08f0*/  ISETP.GE.U32.AND P0, PT, R3, 0xfe, PT ;  /* 0x000000fe0300780c */ /* 0x000fda0003f06070 */
[----:B------:R-:W-:Y:S05]  /*0900*/  @!P0 BRA `(.L_x_13) ;  /* 0x0000000000808947 */ /* 0x000fea0003800000 */
[----:B------:R-:W-:-:S13]  /*0910*/  ISETP.GT.AND P0, PT, R11, 0xfe, PT ;  /* 0x000000fe0b00780c */ /* 0x000fda0003f04270 */
[----:B------:R-:W-:Y:S05]  /*0920*/  @P0 BRA `(.L_x_14) ;  /* 0x00000000006c0947 */ /* 0x000fea0003800000 */
[----:B------:R-:W-:-:S13]  /*0930*/  ISETP.GE.AND P0, PT, R11, 0x1, PT ;  /* 0x000000010b00780c */ /* 0x000fda0003f06270 */
[----:B------:R-:W-:Y:S05]  /*0940*/  @P0 BRA `(.L_x_15) ;  /* 0x0000000000740947 */ /* 0x000fea0003800000 */
[----:B------:R-:W-:Y:S02]  /*0950*/  ISETP.GE.AND P0, PT, R11, -0x18, PT ;  /* 0xffffffe80b00780c */ /* 0x000fe40003f06270 */
[----:B------:R-:W-:-:S11]  /*0960*/  LOP3.LUT R0, R0, 0x80000000, RZ, 0xc0, !PT ;  /* 0x8000000000007812 */ /* 0x000fd600078ec0ff */
[----:B------:R-:W-:Y:S05]  /*0970*/  @!P0 BRA `(.L_x_15) ;  /* 0x0000000000688947 */ /* 0x000fea0003800000 */
[CCC-:B------:R-:W-:Y:S01]  /*0980*/  FFMA.RZ R3, R12.reuse, R10.reuse, R9.reuse ;  /* 0x0000000a0c037223 */ /* 0x1c0fe2000000c009 */
[C---:B------:R-:W-:Y:S01]  /*0990*/  IADD3 R8, PT, PT, R11.reuse, 0x20, RZ ;  /* 0x000000200b087810 */ /* 0x040fe20007ffe0ff */
[CCC-:B------:R-:W-:Y:S01]  /*09a0*/  FFMA.RM R6, R12.reuse, R10.reuse, R9.reuse ;  /* 0x0000000a0c067223 */ /* 0x1c0fe20000004009 */
[----:B------:R-:W-:Y:S02]  /*09b0*/  ISETP.NE.AND P2, PT, R11, RZ, PT ;  /* 0x000000ff0b00720c */ /* 0x000fe40003f45270 */
[----:B------:R-:W-:Y:S01]  /*09c0*/  LOP3.LUT R7, R3, 0x7fffff, RZ, 0xc0, !PT ;  /* 0x007fffff03077812 */ /* 0x000fe200078ec0ff */
[----:B------:R-:W-:Y:S01]  /*09d0*/  FFMA.RP R3, R12, R10, R9 ;  /* 0x0000000a0c037223 */ /* 0x000fe20000008009 */
[----:B------:R-:W-:Y:S01]  /*09e0*/  IMAD.MOV R9, RZ, RZ, -R11 ;  /* 0x000000ffff097224 */ /* 0x000fe200078e0a0b */
[----:B------:R-:W-:Y:S02]  /*09f0*/  ISETP.NE.AND P1, PT, R11, RZ, PT ;  /* 0x000000ff0b00720c */ /* 0x000fe40003f25270 */
[----:B------:R-:W-:-:S02]  /*0a00*/  LOP3.LUT R7, R7, 0x800000, RZ, 0xfc, !PT ;  /* 0x0080000007077812 */ /* 0x000fc400078efcff */
[----:B------:R-:W-:Y:S02]  /*0a10*/  FSETP.NEU.FTZ.AND P0, PT, R3, R6, PT ;  /* 0x000000060300720b */ /* 0x000fe40003f1d000 */
[----:B------:R-:W-:Y:S02]  /*0a20*/  SHF.L.U32 R8, R7, R8, RZ ;  /* 0x0000000807087219 */ /* 0x000fe400000006ff */
[----:B------:R-:W-:Y:S02]  /*0a30*/  SEL R6, R9, RZ, P2 ;  /* 0x000000ff09067207 */ /* 0x000fe40001000000 */
[----:B------:R-:W-:Y:S02]  /*0a40*/  ISETP.NE.AND P1, PT, R8, RZ, P1 ;  /* 0x000000ff0800720c */ /* 0x000fe40000f25270 */
[----:B------:R-:W-:Y:S02]  /*0a50*/  SHF.R.U32.HI R6, RZ, R6, R7 ;  /* 0x00000006ff067219 */ /* 0x000fe40000011607 */
[----:B------:R-:W-:-:S02]  /*0a60*/  PLOP3.LUT P0, PT, P0, P1, PT, 0xf8, 0x8f ;  /* 0x00000000008f781c */ /* 0x000fc40000703f70 */
[----:B------:R-:W-:Y:S02]  /*0a70*/  SHF.R.U32.HI R8, RZ, 0x1, R6 ;  /* 0x00000001ff087819 */ /* 0x000fe40000011606 */
[----:B------:R-:W-:-:S04]  /*0a80*/  SEL R3, RZ, 0x1, !P0 ;  /* 0x00000001ff037807 */ /* 0x000fc80004000000 */
[----:B------:R-:W-:-:S04]  /*0a90*/  LOP3.LUT R3, R3, 0x1, R8, 0xf8, !PT ;  /* 0x0000000103037812 */ /* 0x000fc800078ef808 */
[----:B------:R-:W-:-:S05]  /*0aa0*/  LOP3.LUT R3, R3, R6, RZ, 0xc0, !PT ;  /* 0x0000000603037212 */ /* 0x000fca00078ec0ff */
[----:B------:R-:W-:-:S05]  /*0ab0*/  IMAD.IADD R3, R8, 0x1, R3 ;  /* 0x0000000108037824 */ /* 0x000fca00078e0203 */
[----:B------:R-:W-:Y:S01]  /*0ac0*/  LOP3.LUT R0, R3, R0, RZ, 0xfc, !PT ;  /* 0x0000000003007212 */ /* 0x000fe200078efcff */
[----:B------:R-:W-:Y:S06]  /*0ad0*/  BRA `(.L_x_15) ;  /* 0x0000000000107947 */ /* 0x000fec0003800000 */
.L_x_14:
[----:B------:R-:W-:-:S04]  /*0ae0*/  LOP3.LUT R0, R0, 0x80000000, RZ, 0xc0, !PT ;  /* 0x8000000000007812 */ /* 0x000fc800078ec0ff */
[----:B------:R-:W-:Y:S01]  /*0af0*/  LOP3.LUT R0, R0, 0x7f800000, RZ, 0xfc, !PT ;  /* 0x7f80000000007812 */ /* 0x000fe200078efcff */
[----:B------:R-:W-:Y:S06]  /*0b00*/  BRA `(.L_x_15) ;  /* 0x0000000000047947 */ /* 0x000fec0003800000 */
.L_x_13:
[----:B------:R-:W-:-:S07]  /*0b10*/  LEA R0, R7, R0, 0x17 ;  /* 0x0000000007007211 */ /* 0x000fce00078eb8ff */
.L_x_15:
[----:B------:R-:W-:Y:S05]  /*0b20*/  BSYNC.RECONVERGENT B2 ;  /* 0x0000000000027941 */ /* 0x000fea0003800200 */
.L_x_12:
[----:B------:R-:W-:Y:S05]  /*0b30*/  BRA `(.L_x_16) ;  /* 0x0000000000207947 */ /* 0x000fea0003800000 */
.L_x_11:
[----:B------:R-:W-:-:S04]  /*0b40*/  LOP3.LUT R0, R3, 0x80000000, R7, 0x48, !PT ;  /* 0x8000000003007812 */ /* 0x000fc800078e4807 */
[----:B------:R-:W-:Y:S01]  /*0b50*/  LOP3.LUT R0, R0, 0x7f800000, RZ, 0xfc, !PT ;  /* 0x7f80000000007812 */ /* 0x000fe200078efcff */
[----:B------:R-:W-:Y:S06]  /*0b60*/  BRA `(.L_x_16) ;  /* 0x0000000000147947 */ /* 0x000fec0003800000 */
.L_x_10:
[----:B------:R-:W-:Y:S01]  /*0b70*/  LOP3.LUT R0, R3, 0x80000000, R7, 0x48, !PT ;  /* 0x8000000003007812 */ /* 0x000fe200078e4807 */
[----:B------:R-:W-:Y:S06]  /*0b80*/  BRA `(.L_x_16) ;  /* 0x00000000000c7947 */ /* 0x000fec0003800000 */
.L_x_9:
[----:B------:R-:W0:Y:S01]  /*0b90*/  MUFU.RSQ R0, -QNAN ;  /* 0xffc0000000007908 */ /* 0x000e220000001400 */
[----:B------:R-:W-:Y:S05]  /*0ba0*/  BRA `(.L_x_16) ;  /* 0x0000000000047947 */ /* 0x000fea0003800000 */
.L_x_8:
[----:B------:R-:W-:-:S07]  /*0bb0*/  FADD.FTZ R0, R0, R3 ;  /* 0x0000000300007221 */ /* 0x000fce0000010000 */
.L_x_16:
[----:B------:R-:W-:Y:S05]  /*0bc0*/  BSYNC.RECONVERGENT B1 ;  /* 0x0000000000017941 */ /* 0x000fea0003800200 */
.L_x_6:
[----:B------:R-:W-:-:S04]  /*0bd0*/  IMAD.MOV.U32 R3, RZ, RZ, 0x0 ;  /* 0x00000000ff037424 */ /* 0x000fc800078e00ff */
[----:B0-----:R-:W-:Y:S05]  /*0be0*/  RET.REL.NODEC R2 `(_Z9batchnormPKfPfS0_S0_S0_S0_) ;  /* 0xfffffff402047950 */ /* 0x001fea0003c3ffff */
.L_x_17:
[----:B------:R-:W-:-:S00]  /*0bf0*/  BRA `(.L_x_17) ;  /* 0xfffffffc00fc7947 */ /* 0x000fc0000383ffff */
[----:B------:R-:W-:-:S00]  /*0c00*/  NOP ;  /* 0x0000000000007918 */ /* 0x000fc00000000000 */
[----:B------:R-:W-:-:S00]  /*0c10*/  NOP ;  /* 0x0000000000007918 */ /* 0x000fc00000000000 */
[----:B------:R-:W-:-:S00]  /*0c20*/  NOP ;  /* 0x0000000000007918 */ /* 0x000fc00000000000 */
[----:B------:R-:W-:-:S00]  /*0c30*/  NOP ;  /* 0x0000000000007918 */ /* 0x000fc00000000000 */
[----:B------:R-:W-:-:S00]  /*0c40*/  NOP ;  /* 0x0000000000007918 */ /* 0x000fc00000000000 */
[----:B------:R-:W-:-:S00]  /*0c50*/  NOP ;  /* 0x0000000000007918 */ /* 0x000fc00000000000 */
[----:B------:R-:W-:-:S00]  /*0c60*/  NOP ;  /* 0x0000000000007918 */ /* 0x000fc00000000000 */
[----:B------:R-:W-:-:S00]  /*0c70*/  NOP ;  /* 0x0000000000007918 */ /* 0x000fc00000000000 */
.L_x_19:


//--------------------- .nv.shared.reserved.0     --------------------------
	.section	.nv.shared.reserved.0,"aw",@nobits
	.weak		__nv_reservedSMEM_offset_0_alias
	.size		__nv_reservedSMEM_offset_0_alias, 0, 64
	.other		__nv_reservedSMEM_offset_0_alias,@"STO_CUDA_RESERVED_SHARED STV_DEFAULT"
__nv_reservedSMEM_offset_0_alias:
	.zero		0
	.zero		64


//--------------------- .nv.constant0._Z9batchnormPKfPfS0_S0_S0_S0_ --------------------------
	.section	.nv.constant0._Z9batchnormPKfPfS0_S0_S0_S0_,"a",@progbits
	.sectionflags	@""
	.align	4
.nv.constant0._Z9batchnormPKfPfS0_S0_S0_S0_:
	.zero		944


//--------------------- SYMBOLS --------------------------

	.type		.nv.reservedSmem.offset0,@object
	.size		.nv.reservedSmem.offset0,0x4
